	.headerflags	@"EF_CUDA_TEXMODE_UNIFIED EF_CUDA_64BIT_ADDRESS EF_CUDA_ACCELERATORS EF_CUDA_SM90 EF_CUDA_VIRTUAL_SM(EF_CUDA_SM90)"
	.elftype	@"ET_EXEC"


//--------------------- .nv.info                  --------------------------
	.section	.nv.info,"",@"SHT_CUDA_INFO"
	.align	4


	//----- nvinfo : EIATTR_REGCOUNT
	.align		4
        /*0000*/ 	.byte	0x04, 0x2f
        /*0002*/ 	.short	(.L_1 - .L_0)
	.align		4
.L_0:
        /*0004*/ 	.word	index@(triton_poi_fused_add_convolution_6)
        /*0008*/ 	.word	0x00000010


	//----- nvinfo : EIATTR_MIN_STACK_SIZE
	.align		4
.L_1:
        /*000c*/ 	.byte	0x04, 0x12
        /*000e*/ 	.short	(.L_3 - .L_2)
	.align		4
.L_2:
        /*0010*/ 	.word	index@(triton_poi_fused_add_convolution_6)
        /*0014*/ 	.word	0x00000000


	//----- nvinfo : EIATTR_FRAME_SIZE
	.align		4
.L_3:
        /*0018*/ 	.byte	0x04, 0x11
        /*001a*/ 	.short	(.L_5 - .L_4)
	.align		4
.L_4:
        /*001c*/ 	.word	index@(triton_poi_fused_add_convolution_6)
        /*0020*/ 	.word	0x00000000


	//----- nvinfo : EIATTR_MIN_STACK_SIZE
	.align		4
.L_5:
        /*0024*/ 	.byte	0x04, 0x12
        /*0026*/ 	.short	(.L_7 - .L_6)
	.align		4
.L_6:
        /*0028*/ 	.word	index@(triton_poi_fused_add_convolution_6)
        /*002c*/ 	.word	0x00000000
.L_7:


//--------------------- .nv.info.triton_poi_fused_add_convolution_6 --------------------------
	.section	.nv.info.triton_poi_fused_add_convolution_6,"",@"SHT_CUDA_INFO"
	.sectionflags	@""
	.align	4


	//----- nvinfo : EIATTR_CUDA_API_VERSION
	.align		4
        /*0000*/ 	.byte	0x04, 0x37
        /*0002*/ 	.short	(.L_9 - .L_8)
.L_8:
        /*0004*/ 	.word	0x0000007c


	//----- nvinfo : EIATTR_KPARAM_INFO
	.align		4
.L_9:
        /*0008*/ 	.byte	0x04, 0x17
        /*000a*/ 	.short	(.L_11 - .L_10)
.L_10:
        /*000c*/ 	.word	0x00000000
        /*0010*/ 	.short	0x0003
        /*0012*/ 	.short	0x0018
        /*0014*/ 	.byte	0x00, 0xf0, 0x11, 0x00


	//----- nvinfo : EIATTR_KPARAM_INFO
	.align		4
.L_11:
        /*0018*/ 	.byte	0x04, 0x17
        /*001a*/ 	.short	(.L_13 - .L_12)
.L_12:
        /*001c*/ 	.word	0x00000000
        /*0020*/ 	.short	0x0002
        /*0022*/ 	.short	0x0010
        /*0024*/ 	.byte	0x00, 0xf4, 0x21, 0x00


	//----- nvinfo : EIATTR_KPARAM_INFO
	.align		4
.L_13:
        /*0028*/ 	.byte	0x04, 0x17
        /*002a*/ 	.short	(.L_15 - .L_14)
.L_14:
        /*002c*/ 	.word	0x00000000
        /*0030*/ 	.short	0x0001
        /*0032*/ 	.short	0x0008
        /*0034*/ 	.byte	0x00, 0xf4, 0x21, 0x00


	//----- nvinfo : EIATTR_KPARAM_INFO
	.align		4
.L_15:
        /*0038*/ 	.byte	0x04, 0x17
        /*003a*/ 	.short	(.L_17 - .L_16)
.L_16:
        /*003c*/ 	.word	0x00000000
        /*0040*/ 	.short	0x0000
        /*0042*/ 	.short	0x0000
        /*0044*/ 	.byte	0x00, 0xf4, 0x21, 0x00


	//----- nvinfo : EIATTR_SPARSE_MMA_MASK
	.align		4
.L_17:
        /*0048*/ 	.byte	0x03, 0x50
        /*004a*/ 	.short	0x0000


	//----- nvinfo : EIATTR_MAXREG_COUNT
	.align		4
        /*004c*/ 	.byte	0x03, 0x1b
        /*004e*/ 	.short	0x00ff


	//----- nvinfo : EIATTR_EXIT_INSTR_OFFSETS
	.align		4
        /*0050*/ 	.byte	0x04, 0x1c
        /*0052*/ 	.short	(.L_19 - .L_18)


	//   ....[0]....
.L_18:
        /*0054*/ 	.word	0x00000210


	//   ....[1]....
        /*0058*/ 	.word	0x00000230


	//----- nvinfo : EIATTR_REQNTID
	.align		4
.L_19:
        /*005c*/ 	.byte	0x04, 0x10
        /*005e*/ 	.short	(.L_21 - .L_20)
.L_20:
        /*0060*/ 	.word	0x00000020
        /*0064*/ 	.word	0x00000001
        /*0068*/ 	.word	0x00000001


	//----- nvinfo : EIATTR_CBANK_PARAM_SIZE
	.align		4
.L_21:
        /*006c*/ 	.byte	0x03, 0x19
        /*006e*/ 	.short	0x001c


	//----- nvinfo : EIATTR_PARAM_CBANK
	.align		4
        /*0070*/ 	.byte	0x04, 0x0a
        /*0072*/ 	.short	(.L_23 - .L_22)
	.align		4
.L_22:
        /*0074*/ 	.word	index@(.nv.constant0.triton_poi_fused_add_convolution_6)
        /*0078*/ 	.short	0x0210
        /*007a*/ 	.short	0x001c


	//----- nvinfo : EIATTR_SW_WAR
	.align		4
.L_23:
        /*007c*/ 	.byte	0x04, 0x36
        /*007e*/ 	.short	(.L_25 - .L_24)
.L_24:
        /*0080*/ 	.word	0x00000008
.L_25:


//--------------------- .nv.callgraph             --------------------------
	.section	.nv.callgraph,"",@"SHT_CUDA_CALLGRAPH"
	.align	4
	.sectionentsize	8
	.align		4
        /*0000*/ 	.word	0x00000000
	.align		4
        /*0004*/ 	.word	0xffffffff
	.align		4
        /*0008*/ 	.word	0x00000000
	.align		4
        /*000c*/ 	.word	0xfffffffe
	.align		4
        /*0010*/ 	.word	0x00000000
	.align		4
        /*0014*/ 	.word	0xfffffffd
	.align		4
        /*0018*/ 	.word	0x00000000
	.align		4
        /*001c*/ 	.word	0xfffffffc


//--------------------- .text.triton_poi_fused_add_convolution_6 --------------------------
	.section	.text.triton_poi_fused_add_convolution_6,"ax",@progbits
	.align	128
        .global         triton_poi_fused_add_convolution_6
        .type           triton_poi_fused_add_convolution_6,@function
        .size           triton_poi_fused_add_convolution_6,(.L_x_1 - triton_poi_fused_add_convolution_6)
        .other          triton_poi_fused_add_convolution_6,@"STO_CUDA_ENTRY STV_DEFAULT"
triton_poi_fused_add_convolution_6:
.text.triton_poi_fused_add_convolution_6:
[----:B------:R-:W0:Y:S02]  /*0000*/  LDC R1, c[0x0][0x28] ;  /* 0x00000a00ff017b82 */ /* 0x000e240000000800 */
[----:B------:R-:W1:Y:S01]  /*0010*/  S2R R0, SR_TID.X ;  /* 0x0000000000007919 */ /* 0x000e620000002100 */
[----:B------:R-:W2:Y:S01]  /*0020*/  LDC.64 R6, c[0x0][0x220] ;  /* 0x00008800ff067b82 */ /* 0x000ea20000000a00 */
[----:B------:R-:W-:Y:S01]  /*0030*/  IMAD.MOV.U32 R13, RZ, RZ, RZ ;  /* 0x000000ffff0d7224 */ /* 0x000fe200078e00ff */
[----:B------:R-:W-:Y:S01]  /*0040*/  ULDC.64 UR4, c[0x0][0x208] ;  /* 0x0000820000047ab9 */ /* 0x000fe20000000a00 */
[----:B------:R-:W3:Y:S05]  /*0050*/  S2R R9, SR_CTAID.X ;  /* 0x0000000000097919 */ /* 0x000eea0000002500 */
[----:B------:R-:W4:Y:S08]  /*0060*/  LDC.64 R4, c[0x0][0x210] ;  /* 0x00008400ff047b82 */ /* 0x000f300000000a00 */
[----:B------:R-:W5:Y:S01]  /*0070*/  LDC.64 R2, c[0x0][0x218] ;  /* 0x00008600ff027b82 */ /* 0x000f620000000a00 */
[----:B-1----:R-:W-:Y:S01]  /*0080*/  IMAD.SHL.U32 R0, R0, 0x2, RZ ;  /* 0x0000000200007824 */ /* 0x002fe200078e00ff */
[----:B---3--:R-:W-:-:S04]  /*0090*/  SHF.R.S32.HI R8, RZ, 0x19, R9 ;  /* 0x00000019ff087819 */ /* 0x008fc80000011409 */
[----:B------:R-:W-:Y:S02]  /*00a0*/  LOP3.LUT R0, R0, 0x3e, RZ, 0xc0, !PT ;  /* 0x0000003e00007812 */ /* 0x000fe400078ec0ff */
[----:B------:R-:W-:-:S03]  /*00b0*/  SGXT R8, R8, 0x1 ;  /* 0x000000010808781a */ /* 0x000fc60000000200 */
[----:B------:R-:W-:-:S04]  /*00c0*/  IMAD R9, R9, 0x40, R0 ;  /* 0x0000004009097824 */ /* 0x000fc800078e0200 */
[C---:B----4-:R-:W-:Y:S01]  /*00d0*/  IMAD.WIDE R4, R9.reuse, 0x4, R4 ;  /* 0x0000000409047825 */ /* 0x050fe200078e0204 */
[----:B------:R-:W-:Y:S02]  /*00e0*/  LEA.HI R8, R8, R9, RZ, 0x2 ;  /* 0x0000000908087211 */ /* 0x000fe400078f10ff */
[C---:B------:R-:W-:Y:S01]  /*00f0*/  ISETP.GE.AND P0, PT, R9.reuse, 0x40, PT ;  /* 0x000000400900780c */ /* 0x040fe20003f06270 */
[----:B-----5:R-:W-:Y:S01]  /*0100*/  IMAD.WIDE R2, R9, 0x4, R2 ;  /* 0x0000000409027825 */ /* 0x020fe200078e0202 */
[----:B------:R-:W-:-:S04]  /*0110*/  SHF.R.S32.HI R8, RZ, 0x2, R8 ;  /* 0x00000002ff087819 */ /* 0x000fc80000011408 */
[----:B------:R-:W-:-:S04]  /*0120*/  LEA.HI R0, R8, R8, RZ, 0x2 ;  /* 0x0000000808007211 */ /* 0x000fc800078f10ff */
[----:B------:R-:W-:Y:S01]  /*0130*/  LOP3.LUT R11, R0, 0xfffffffc, RZ, 0xc0, !PT ;  /* 0xfffffffc000b7812 */ /* 0x000fe200078ec0ff */
[----:B------:R-:W-:-:S03]  /*0140*/  HFMA2.MMA R0, -RZ, RZ, 0, 0 ;  /* 0x00000000ff007435 */ /* 0x000fc600000001ff */
[----:B------:R-:W-:Y:S02]  /*0150*/  IADD3 R11, R8, -R11, RZ ;  /* 0x8000000b080b7210 */ /* 0x000fe40007ffe0ff */
[----:B------:R-:W-:-:S03]  /*0160*/  CS2R R8, SRZ ;  /* 0x0000000000087805 */ /* 0x000fc6000001ff00 */
[----:B--2---:R-:W-:Y:S01]  /*0170*/  IMAD.WIDE R6, R11, 0x4, R6 ;  /* 0x000000040b067825 */ /* 0x004fe200078e0206 */
[----:B------:R-:W-:Y:S02]  /*0180*/  CS2R R10, SRZ ;  /* 0x00000000000a7805 */ /* 0x000fe4000001ff00 */
[----:B------:R-:W2:Y:S04]  /*0190*/  @!P0 LDG.E.64 R8, desc[UR4][R2.64] ;  /* 0x0000000402088981 */ /* 0x000ea8000c1e1b00 */
[----:B------:R-:W3:Y:S04]  /*01a0*/  @!P0 LDG.E.EL R13, desc[UR4][R6.64] ;  /* 0x00000004060d8981 */ /* 0x000ee8000c2e1900 */
[----:B------:R-:W3:Y:S04]  /*01b0*/  @!P0 LDG.E.64 R10, desc[UR4][R4.64] ;  /* 0x00000004040a8981 */ /* 0x000ee8000c1e1b00 */
[----:B------:R-:W4:Y:S01]  /*01c0*/  @!P0 LDG.E.EL R0, desc[UR4][R6.64] ;  /* 0x0000000406008981 */ /* 0x000f22000c2e1900 */
[----:B---3--:R-:W-:Y:S01]  /*01d0*/  FADD R13, R13, R10 ;  /* 0x0000000a0d0d7221 */ /* 0x008fe20000000000 */
[----:B----4-:R-:W-:-:S03]  /*01e0*/  FADD R0, R0, R11 ;  /* 0x0000000b00007221 */ /* 0x010fc60000000000 */
[----:B--2---:R-:W-:Y:S01]  /*01f0*/  FADD R8, R13, R8 ;  /* 0x000000080d087221 */ /* 0x004fe20000000000 */
[----:B------:R-:W-:Y:S01]  /*0200*/  FADD R9, R0, R9 ;  /* 0x0000000900097221 */ /* 0x000fe20000000000 */
[----:B------:R-:W-:Y:S06]  /*0210*/  @P0 EXIT ;  /* 0x000000000000094d */ /* 0x000fec0003800000 */
[----:B------:R-:W-:Y:S01]  /*0220*/  STG.E.64 desc[UR4][R4.64], R8 ;  /* 0x0000000804007986 */ /* 0x000fe2000c101b04 */
[----:B------:R-:W-:Y:S05]  /*0230*/  EXIT ;  /* 0x000000000000794d */ /* 0x000fea0003800000 */
.L_x_0:
[----:B------:R-:W-:-:S00]  /*0240*/  BRA `(.L_x_0) ;  /* 0xfffffffc00fc7947 */ /* 0x000fc0000383ffff */
[----:B------:R-:W-:-:S00]  /*0250*/  NOP ;  /* 0x0000000000007918 */ /* 0x000fc00000000000 */
        /* <DEDUP_REMOVED lines=10> */
.L_x_1:


//--------------------- .nv.constant0.triton_poi_fused_add_convolution_6 --------------------------
	.section	.nv.constant0.triton_poi_fused_add_convolution_6,"a",@progbits
	.sectionflags	@""
	.align	4
.nv.constant0.triton_poi_fused_add_convolution_6:
	.zero		556
